	.headerflags	@"EF_CUDA_TEXMODE_UNIFIED EF_CUDA_64BIT_ADDRESS EF_CUDA_ACCELERATORS EF_CUDA_SM90 EF_CUDA_VIRTUAL_SM(EF_CUDA_SM90)"
	.elftype	@"ET_EXEC"


//--------------------- .nv.info                  --------------------------
	.section	.nv.info,"",@"SHT_CUDA_INFO"
	.align	4


	//----- nvinfo : EIATTR_REGCOUNT
	.align		4
        /*0000*/ 	.byte	0x04, 0x2f
        /*0002*/ 	.short	(.L_1 - .L_0)
	.align		4
.L_0:
        /*0004*/ 	.word	index@(triton_poi_fused_add_constant_pad_nd_convolution_max_pool2d_with_indices_relu_8)
        /*0008*/ 	.word	0x0000001a


	//----- nvinfo : EIATTR_MIN_STACK_SIZE
	.align		4
.L_1:
        /*000c*/ 	.byte	0x04, 0x12
        /*000e*/ 	.short	(.L_3 - .L_2)
	.align		4
.L_2:
        /*0010*/ 	.word	index@(triton_poi_fused_add_constant_pad_nd_convolution_max_pool2d_with_indices_relu_8)
        /*0014*/ 	.word	0x00000000


	//----- nvinfo : EIATTR_FRAME_SIZE
	.align		4
.L_3:
        /*0018*/ 	.byte	0x04, 0x11
        /*001a*/ 	.short	(.L_5 - .L_4)
	.align		4
.L_4:
        /*001c*/ 	.word	index@(triton_poi_fused_add_constant_pad_nd_convolution_max_pool2d_with_indices_relu_8)
        /*0020*/ 	.word	0x00000000


	//----- nvinfo : EIATTR_MIN_STACK_SIZE
	.align		4
.L_5:
        /*0024*/ 	.byte	0x04, 0x12
        /*0026*/ 	.short	(.L_7 - .L_6)
	.align		4
.L_6:
        /*0028*/ 	.word	index@(triton_poi_fused_add_constant_pad_nd_convolution_max_pool2d_with_indices_relu_8)
        /*002c*/ 	.word	0x00000000
.L_7:


//--------------------- .nv.info.triton_poi_fused_add_constant_pad_nd_convolution_max_pool2d_with_indices_relu_8 --------------------------
	.section	.nv.info.triton_poi_fused_add_constant_pad_nd_convolution_max_pool2d_with_indices_relu_8,"",@"SHT_CUDA_INFO"
	.sectionflags	@""
	.align	4


	//----- nvinfo : EIATTR_CUDA_API_VERSION
	.align		4
        /*0000*/ 	.byte	0x04, 0x37
        /*0002*/ 	.short	(.L_9 - .L_8)
.L_8:
        /*0004*/ 	.word	0x0000007c


	//----- nvinfo : EIATTR_KPARAM_INFO
	.align		4
.L_9:
        /*0008*/ 	.byte	0x04, 0x17
        /*000a*/ 	.short	(.L_11 - .L_10)
.L_10:
        /*000c*/ 	.word	0x00000000
        /*0010*/ 	.short	0x0003
        /*0012*/ 	.short	0x0018
        /*0014*/ 	.byte	0x00, 0xf0, 0x11, 0x00


	//----- nvinfo : EIATTR_KPARAM_INFO
	.align		4
.L_11:
        /*0018*/ 	.byte	0x04, 0x17
        /*001a*/ 	.short	(.L_13 - .L_12)
.L_12:
        /*001c*/ 	.word	0x00000000
        /*0020*/ 	.short	0x0002
        /*0022*/ 	.short	0x0010
        /*0024*/ 	.byte	0x00, 0xf4, 0x21, 0x00


	//----- nvinfo : EIATTR_KPARAM_INFO
	.align		4
.L_13:
        /*0028*/ 	.byte	0x04, 0x17
        /*002a*/ 	.short	(.L_15 - .L_14)
.L_14:
        /*002c*/ 	.word	0x00000000
        /*0030*/ 	.short	0x0001
        /*0032*/ 	.short	0x0008
        /*0034*/ 	.byte	0x00, 0xf4, 0x21, 0x00


	//----- nvinfo : EIATTR_KPARAM_INFO
	.align		4
.L_15:
        /*0038*/ 	.byte	0x04, 0x17
        /*003a*/ 	.short	(.L_17 - .L_16)
.L_16:
        /*003c*/ 	.word	0x00000000
        /*0040*/ 	.short	0x0000
        /*0042*/ 	.short	0x0000
        /*0044*/ 	.byte	0x00, 0xf4, 0x21, 0x00


	//----- nvinfo : EIATTR_SPARSE_MMA_MASK
	.align		4
.L_17:
        /*0048*/ 	.byte	0x03, 0x50
        /*004a*/ 	.short	0x0000


	//----- nvinfo : EIATTR_MAXREG_COUNT
	.align		4
        /*004c*/ 	.byte	0x03, 0x1b
        /*004e*/ 	.short	0x00ff


	//----- nvinfo : EIATTR_EXIT_INSTR_OFFSETS
	.align		4
        /*0050*/ 	.byte	0x04, 0x1c
        /*0052*/ 	.short	(.L_19 - .L_18)


	//   ....[0]....
.L_18:
        /*0054*/ 	.word	0x00000510


	//----- nvinfo : EIATTR_REQNTID
	.align		4
.L_19:
        /*0058*/ 	.byte	0x04, 0x10
        /*005a*/ 	.short	(.L_21 - .L_20)
.L_20:
        /*005c*/ 	.word	0x00000080
        /*0060*/ 	.word	0x00000001
        /*0064*/ 	.word	0x00000001


	//----- nvinfo : EIATTR_CBANK_PARAM_SIZE
	.align		4
.L_21:
        /*0068*/ 	.byte	0x03, 0x19
        /*006a*/ 	.short	0x001c


	//----- nvinfo : EIATTR_PARAM_CBANK
	.align		4
        /*006c*/ 	.byte	0x04, 0x0a
        /*006e*/ 	.short	(.L_23 - .L_22)
	.align		4
.L_22:
        /*0070*/ 	.word	index@(.nv.constant0.triton_poi_fused_add_constant_pad_nd_convolution_max_pool2d_with_indices_relu_8)
        /*0074*/ 	.short	0x0210
        /*0076*/ 	.short	0x001c


	//----- nvinfo : EIATTR_SW_WAR
	.align		4
.L_23:
        /*0078*/ 	.byte	0x04, 0x36
        /*007a*/ 	.short	(.L_25 - .L_24)
.L_24:
        /*007c*/ 	.word	0x00000008
.L_25:


//--------------------- .nv.callgraph             --------------------------
	.section	.nv.callgraph,"",@"SHT_CUDA_CALLGRAPH"
	.align	4
	.sectionentsize	8
	.align		4
        /*0000*/ 	.word	0x00000000
	.align		4
        /*0004*/ 	.word	0xffffffff
	.align		4
        /*0008*/ 	.word	0x00000000
	.align		4
        /*000c*/ 	.word	0xfffffffe
	.align		4
        /*0010*/ 	.word	0x00000000
	.align		4
        /*0014*/ 	.word	0xfffffffd
	.align		4
        /*0018*/ 	.word	0x00000000
	.align		4
        /*001c*/ 	.word	0xfffffffc


//--------------------- .text.triton_poi_fused_add_constant_pad_nd_convolution_max_pool2d_with_indices_relu_8 --------------------------
	.section	.text.triton_poi_fused_add_constant_pad_nd_convolution_max_pool2d_with_indices_relu_8,"ax",@progbits
	.align	128
        .global         triton_poi_fused_add_constant_pad_nd_convolution_max_pool2d_with_indices_relu_8
        .type           triton_poi_fused_add_constant_pad_nd_convolution_max_pool2d_with_indices_relu_8,@function
        .size           triton_poi_fused_add_constant_pad_nd_convolution_max_pool2d_with_indices_relu_8,(.L_x_1 - triton_poi_fused_add_constant_pad_nd_convolution_max_pool2d_with_indices_relu_8)
        .other          triton_poi_fused_add_constant_pad_nd_convolution_max_pool2d_with_indices_relu_8,@"STO_CUDA_ENTRY STV_DEFAULT"
triton_poi_fused_add_constant_pad_nd_convolution_max_pool2d_with_indices_relu_8:
.text.triton_poi_fused_add_constant_pad_nd_convolution_max_pool2d_with_indices_relu_8:
[----:B------:R-:W-:Y:S01]  /*0000*/  LDC R1, c[0x0][0x28] ;  /* 0x00000a00ff017b82 */ /* 0x000fe20000000800 */
[----:B------:R-:W1:Y:S07]  /*0010*/  S2R R0, SR_TID.X ;  /* 0x0000000000007919 */ /* 0x000e6e0000002100 */
[----:B------:R-:W2:Y:S01]  /*0020*/  LDC.64 R8, c[0x0][0x220] ;  /* 0x00008800ff087b82 */ /* 0x000ea20000000a00 */
[----:B------:R-:W-:Y:S01]  /*0030*/  ULDC.64 UR4, c[0x0][0x208] ;  /* 0x0000820000047ab9 */ /* 0x000fe20000000a00 */
[----:B------:R-:W3:Y:S06]  /*0040*/  S2R R5, SR_CTAID.X ;  /* 0x0000000000057919 */ /* 0x000eec0000002500 */
[----:B------:R-:W4:Y:S08]  /*0050*/  LDC.64 R22, c[0x0][0x218] ;  /* 0x00008600ff167b82 */ /* 0x000f300000000a00 */
[----:B------:R-:W5:Y:S01]  /*0060*/  LDC.64 R20, c[0x0][0x210] ;  /* 0x00008400ff147b82 */ /* 0x000f620000000a00 */
[----:B-1----:R-:W-:-:S05]  /*0070*/  IMAD.SHL.U32 R0, R0, 0x2, RZ ;  /* 0x0000000200007824 */ /* 0x002fca00078e00ff */
[----:B------:R-:W-:-:S05]  /*0080*/  LOP3.LUT R0, R0, 0xfe, RZ, 0xc0, !PT ;  /* 0x000000fe00007812 */ /* 0x000fca00078ec0ff */
[----:B---3--:R-:W-:Y:S01]  /*0090*/  IMAD R0, R5, 0x100, R0 ;  /* 0x0000010005007824 */ /* 0x008fe200078e0200 */
[----:B------:R-:W-:-:S04]  /*00a0*/  SHF.R.S32.HI R5, RZ, 0x17, R5 ;  /* 0x00000017ff057819 */ /* 0x000fc80000011405 */
[----:B------:R-:W-:Y:S02]  /*00b0*/  SHF.R.S32.HI R3, RZ, 0x1f, R0 ;  /* 0x0000001fff037819 */ /* 0x000fe40000011400 */
[----:B------:R-:W-:Y:S02]  /*00c0*/  SGXT R5, R5, 0x1 ;  /* 0x000000010505781a */ /* 0x000fe40000000200 */
[-C--:B------:R-:W-:Y:S02]  /*00d0*/  LEA.HI R3, R3, R0.reuse, RZ, 0x5 ;  /* 0x0000000003037211 */ /* 0x080fe400078f28ff */
[----:B------:R-:W-:Y:S02]  /*00e0*/  LEA.HI R5, R5, R0, RZ, 0x9 ;  /* 0x0000000005057211 */ /* 0x000fe400078f48ff */
[----:B------:R-:W-:Y:S02]  /*00f0*/  SHF.R.S32.HI R2, RZ, 0x5, R3 ;  /* 0x00000005ff027819 */ /* 0x000fe40000011403 */
[----:B------:R-:W-:-:S02]  /*0100*/  LOP3.LUT R3, R3, 0xffffffe0, RZ, 0xc0, !PT ;  /* 0xffffffe003037812 */ /* 0x000fc400078ec0ff */
[----:B------:R-:W-:Y:S02]  /*0110*/  LEA.HI R4, R2, R2, RZ, 0x4 ;  /* 0x0000000202047211 */ /* 0x000fe400078f20ff */
[----:B------:R-:W-:Y:S01]  /*0120*/  SHF.R.S32.HI R5, RZ, 0x9, R5 ;  /* 0x00000009ff057819 */ /* 0x000fe20000011405 */
[----:B------:R-:W-:Y:S01]  /*0130*/  IMAD.IADD R10, R0, 0x1, -R3 ;  /* 0x00000001000a7824 */ /* 0x000fe200078e0a03 */
[----:B------:R-:W-:-:S04]  /*0140*/  LOP3.LUT R3, R4, 0xfffffff0, RZ, 0xc0, !PT ;  /* 0xfffffff004037812 */ /* 0x000fc800078ec0ff */
[----:B------:R-:W-:Y:S01]  /*0150*/  ISETP.GE.AND P0, PT, R10, 0x1c, PT ;  /* 0x0000001c0a00780c */ /* 0x000fe20003f06270 */
[----:B------:R-:W-:Y:S02]  /*0160*/  IMAD.IADD R3, R2, 0x1, -R3 ;  /* 0x0000000102037824 */ /* 0x000fe400078e0a03 */
[----:B------:R-:W-:Y:S01]  /*0170*/  IMAD R2, R5, 0x700, R10 ;  /* 0x0000070005027824 */ /* 0x000fe200078e020a */
[----:B------:R-:W-:-:S03]  /*0180*/  CS2R R4, SRZ ;  /* 0x0000000000047805 */ /* 0x000fc6000001ff00 */
[----:B------:R-:W-:Y:S01]  /*0190*/  IMAD R7, R3, 0x38, R2 ;  /* 0x0000003803077824 */ /* 0x000fe200078e0202 */
[----:B------:R-:W-:-:S03]  /*01a0*/  CS2R R2, SRZ ;  /* 0x0000000000027805 */ /* 0x000fc6000001ff00 */
[C---:B------:R-:W-:Y:S02]  /*01b0*/  VIADD R15, R7.reuse, 0x1c ;  /* 0x0000001c070f7836 */ /* 0x040fe40000000000 */
[----:B--2---:R-:W-:-:S04]  /*01c0*/  IMAD.WIDE R12, R7, 0x4, R8 ;  /* 0x00000004070c7825 */ /* 0x004fc800078e0208 */
[--C-:B------:R-:W-:Y:S01]  /*01d0*/  IMAD.WIDE R14, R15, 0x4, R8.reuse ;  /* 0x000000040f0e7825 */ /* 0x100fe200078e0208 */
[----:B------:R-:W2:Y:S03]  /*01e0*/  @!P0 LDG.E.64 R4, desc[UR4][R12.64] ;  /* 0x000000040c048981 */ /* 0x000ea6000c1e1b00 */
[C---:B------:R-:W-:Y:S01]  /*01f0*/  VIADD R17, R7.reuse, 0x380 ;  /* 0x0000038007117836 */ /* 0x040fe20000000000 */
[----:B------:R4:W3:Y:S01]  /*0200*/  @!P0 LDG.E.64 R2, desc[UR4][R14.64] ;  /* 0x000000040e028981 */ /* 0x0008e2000c1e1b00 */
[----:B------:R-:W-:Y:S01]  /*0210*/  VIADD R19, R7, 0x39c ;  /* 0x0000039c07137836 */ /* 0x000fe20000000000 */
[----:B------:R-:W-:Y:S01]  /*0220*/  CS2R R6, SRZ ;  /* 0x0000000000067805 */ /* 0x000fe2000001ff00 */
[----:B------:R-:W-:-:S04]  /*0230*/  IMAD.WIDE R16, R17, 0x4, R8 ;  /* 0x0000000411107825 */ /* 0x000fc800078e0208 */
[----:B------:R-:W-:Y:S01]  /*0240*/  IMAD.WIDE R18, R19, 0x4, R8 ;  /* 0x0000000413127825 */ /* 0x000fe200078e0208 */
[----:B------:R-:W3:Y:S01]  /*0250*/  @!P0 LDG.E.64 R6, desc[UR4][R16.64] ;  /* 0x0000000410068981 */ /* 0x000ee2000c1e1b00 */
[----:B------:R-:W-:-:S06]  /*0260*/  CS2R R8, SRZ ;  /* 0x0000000000087805 */ /* 0x000fcc000001ff00 */
[----:B------:R-:W3:Y:S01]  /*0270*/  @!P0 LDG.E.64 R8, desc[UR4][R18.64] ;  /* 0x0000000412088981 */ /* 0x000ee2000c1e1b00 */
[----:B----4-:R-:W-:-:S04]  /*0280*/  IMAD.WIDE R14, R10, 0x4, R22 ;  /* 0x000000040a0e7825 */ /* 0x010fc800078e0216 */
[----:B-----5:R-:W-:Y:S02]  /*0290*/  IMAD.WIDE R12, R0, 0x4, R20 ;  /* 0x00000004000c7825 */ /* 0x020fe400078e0214 */
[----:B------:R-:W4:Y:S04]  /*02a0*/  LDG.E.EL.64 R14, desc[UR4][R14.64] ;  /* 0x000000040e0e7981 */ /* 0x000f28000c2e1b00 */
[----:B------:R-:W4:Y:S01]  /*02b0*/  LDG.E.64 R10, desc[UR4][R12.64] ;  /* 0x000000040c0a7981 */ /* 0x000f22000c1e1b00 */
[----:B--2---:R-:W-:Y:S02]  /*02c0*/  SEL R21, R4, RZ, !P0 ;  /* 0x000000ff04157207 */ /* 0x004fe40004000000 */
[----:B------:R-:W-:Y:S02]  /*02d0*/  SEL R4, R5, RZ, !P0 ;  /* 0x000000ff05047207 */ /* 0x000fe40004000000 */
[----:B---3--:R-:W-:-:S02]  /*02e0*/  SEL R2, R2, RZ, !P0 ;  /* 0x000000ff02027207 */ /* 0x008fc40004000000 */
[----:B------:R-:W-:Y:S02]  /*02f0*/  SEL R3, R3, RZ, !P0 ;  /* 0x000000ff03037207 */ /* 0x000fe40004000000 */
[----:B------:R-:W-:Y:S02]  /*0300*/  FSETP.GT.AND P3, PT, R2, R21, PT ;  /* 0x000000150200720b */ /* 0x000fe40003f64000 */
[----:B------:R-:W-:Y:S02]  /*0310*/  FSETP.GT.AND P4, PT, R3, R4, PT ;  /* 0x000000040300720b */ /* 0x000fe40003f84000 */
[----:B------:R-:W-:Y:S02]  /*0320*/  SEL R5, R6, RZ, !P0 ;  /* 0x000000ff06057207 */ /* 0x000fe40004000000 */
[----:B------:R-:W-:Y:S02]  /*0330*/  SEL R0, R7, RZ, !P0 ;  /* 0x000000ff07007207 */ /* 0x000fe40004000000 */
[----:B------:R-:W-:-:S02]  /*0340*/  FSETP.NAN.AND P1, PT, R5, R5, PT ;  /* 0x000000050500720b */ /* 0x000fc40003f28000 */
[----:B------:R-:W-:Y:S02]  /*0350*/  FSETP.NAN.AND P2, PT, R0, R0, PT ;  /* 0x000000000000720b */ /* 0x000fe40003f48000 */
[----:B------:R-:W-:Y:S02]  /*0360*/  FSETP.NAN.AND P5, PT, R2, R2, PT ;  /* 0x000000020200720b */ /* 0x000fe40003fa8000 */
[----:B------:R-:W-:Y:S02]  /*0370*/  FSETP.NAN.AND P6, PT, R3, R3, PT ;  /* 0x000000030300720b */ /* 0x000fe40003fc8000 */
[----:B------:R-:W-:Y:S02]  /*0380*/  SEL R8, R8, RZ, !P0 ;  /* 0x000000ff08087207 */ /* 0x000fe40004000000 */
[----:B------:R-:W-:Y:S02]  /*0390*/  SEL R9, R9, RZ, !P0 ;  /* 0x000000ff09097207 */ /* 0x000fe40004000000 */
[----:B------:R-:W-:-:S02]  /*03a0*/  @!P3 FSEL R2, R2, R21, P5 ;  /* 0x000000150202b208 */ /* 0x000fc40002800000 */
[----:B------:R-:W-:Y:S02]  /*03b0*/  @!P4 FSEL R3, R3, R4, P6 ;  /* 0x000000040303c208 */ /* 0x000fe40003000000 */
[----:B------:R-:W-:Y:S02]  /*03c0*/  FSETP.NAN.AND P3, PT, R8, R8, PT ;  /* 0x000000080800720b */ /* 0x000fe40003f68000 */
[----:B------:R-:W-:Y:S02]  /*03d0*/  FSETP.NAN.AND P4, PT, R9, R9, PT ;  /* 0x000000090900720b */ /* 0x000fe40003f88000 */
[----:B------:R-:W-:Y:S02]  /*03e0*/  FSETP.GEU.AND P5, PT, R2, R5, PT ;  /* 0x000000050200720b */ /* 0x000fe40003fae000 */
[----:B------:R-:W-:Y:S02]  /*03f0*/  FSETP.GEU.AND P6, PT, R3, R0, PT ;  /* 0x000000000300720b */ /* 0x000fe40003fce000 */
[----:B------:R-:W-:-:S02]  /*0400*/  @!P1 FSEL R5, R5, R2, !P5 ;  /* 0x0000000205059208 */ /* 0x000fc40006800000 */
[----:B------:R-:W-:Y:S02]  /*0410*/  @!P2 FSEL R0, R0, R3, !P6 ;  /* 0x000000030000a208 */ /* 0x000fe40007000000 */
[----:B------:R-:W-:Y:S02]  /*0420*/  FSETP.GEU.AND P1, PT, R5, R8, PT ;  /* 0x000000080500720b */ /* 0x000fe40003f2e000 */
[----:B------:R-:W-:Y:S02]  /*0430*/  FSETP.GEU.AND P2, PT, R0, R9, PT ;  /* 0x000000090000720b */ /* 0x000fe40003f4e000 */
[----:B------:R-:W-:Y:S02]  /*0440*/  @!P3 FSEL R8, R8, R5, !P1 ;  /* 0x000000050808b208 */ /* 0x000fe40004800000 */
[----:B------:R-:W-:Y:S01]  /*0450*/  @!P4 FSEL R9, R9, R0, !P2 ;  /* 0x000000000909c208 */ /* 0x000fe20005000000 */
[----:B----4-:R-:W-:Y:S01]  /*0460*/  FADD R10, R10, R14 ;  /* 0x0000000e0a0a7221 */ /* 0x010fe20000000000 */
[----:B------:R-:W-:Y:S01]  /*0470*/  FSEL R3, R8, RZ, !P0 ;  /* 0x000000ff08037208 */ /* 0x000fe20004000000 */
[----:B------:R-:W-:Y:S01]  /*0480*/  FADD R11, R11, R15 ;  /* 0x0000000f0b0b7221 */ /* 0x000fe20000000000 */
[----:B------:R-:W-:-:S02]  /*0490*/  FSEL R0, R9, RZ, !P0 ;  /* 0x000000ff09007208 */ /* 0x000fc40004000000 */
[C---:B------:R-:W-:Y:S01]  /*04a0*/  FSETP.GEU.AND P0, PT, R10.reuse, -R3, PT ;  /* 0x800000030a00720b */ /* 0x040fe20003f0e000 */
[----:B------:R-:W-:Y:S01]  /*04b0*/  FADD R3, R10, R3 ;  /* 0x000000030a037221 */ /* 0x000fe20000000000 */
[C---:B------:R-:W-:Y:S01]  /*04c0*/  FSETP.GEU.AND P1, PT, R11.reuse, -R0, PT ;  /* 0x800000000b00720b */ /* 0x040fe20003f2e000 */
[----:B------:R-:W-:-:S03]  /*04d0*/  FADD R2, R11, R0 ;  /* 0x000000000b027221 */ /* 0x000fc60000000000 */
[----:B------:R-:W-:Y:S02]  /*04e0*/  FSEL R4, R3, RZ, P0 ;  /* 0x000000ff03047208 */ /* 0x000fe40000000000 */
[----:B------:R-:W-:-:S05]  /*04f0*/  FSEL R5, R2, RZ, P1 ;  /* 0x000000ff02057208 */ /* 0x000fca0000800000 */
[----:B------:R-:W-:Y:S01]  /*0500*/  STG.E.64 desc[UR4][R12.64], R4 ;  /* 0x000000040c007986 */ /* 0x000fe2000c101b04 */
[----:B------:R-:W-:Y:S05]  /*0510*/  EXIT ;  /* 0x000000000000794d */ /* 0x000fea0003800000 */
.L_x_0:
[----:B------:R-:W-:-:S00]  /*0520*/  BRA `(.L_x_0) ;  /* 0xfffffffc00fc7947 */ /* 0x000fc0000383ffff */
[----:B------:R-:W-:-:S00]  /*0530*/  NOP ;  /* 0x0000000000007918 */ /* 0x000fc00000000000 */
        /* <DEDUP_REMOVED lines=12> */
.L_x_1:


//--------------------- .nv.constant0.triton_poi_fused_add_constant_pad_nd_convolution_max_pool2d_with_indices_relu_8 --------------------------
	.section	.nv.constant0.triton_poi_fused_add_constant_pad_nd_convolution_max_pool2d_with_indices_relu_8,"a",@progbits
	.sectionflags	@""
	.align	4
.nv.constant0.triton_poi_fused_add_constant_pad_nd_convolution_max_pool2d_with_indices_relu_8:
	.zero		556
